//
// Generated by NVIDIA NVVM Compiler
//
// Compiler Build ID: CL-36424714
// Cuda compilation tools, release 13.0, V13.0.88
// Based on NVVM 20.0.0
//

.version 9.0
.target sm_100
.address_size 64

	// .globl	_Z7requestPiS_

.visible .entry _Z7requestPiS_(
	.param .u64 .ptr .align 1 _Z7requestPiS__param_0,
	.param .u64 .ptr .align 1 _Z7requestPiS__param_1
)
{
	.reg .pred 	%p<12>;
	.reg .b32 	%r<40>;
	.reg .b64 	%rd<11>;

	ld.param.u64 	%rd2, [_Z7requestPiS__param_1];
	cvta.to.global.u64 	%rd1, %rd2;
	mov.u32 	%r12, %ctaid.x;
	mov.u32 	%r13, %ntid.x;
	mov.u32 	%r14, %tid.x;
	mad.lo.s32 	%r38, %r12, %r13, %r14;
	mov.u32 	%r15, %nctaid.x;
	mul.lo.s32 	%r2, %r13, %r15;
	setp.gt.s32 	%p1, %r38, 10000099;
	@%p1 bra 	$L__BB0_7;
	add.s32 	%r16, %r38, %r2;
	max.s32 	%r17, %r16, 10000100;
	setp.lt.s32 	%p2, %r16, 10000100;
	selp.u32 	%r18, 1, 0, %p2;
	add.s32 	%r19, %r16, %r18;
	sub.s32 	%r20, %r17, %r19;
	div.u32 	%r21, %r20, %r2;
	add.s32 	%r3, %r21, %r18;
	and.b32  	%r22, %r3, 3;
	setp.eq.s32 	%p3, %r22, 3;
	@%p3 bra 	$L__BB0_4;
	add.s32 	%r23, %r3, 1;
	and.b32  	%r24, %r23, 3;
	neg.s32 	%r36, %r24;
$L__BB0_3:
	.pragma "nounroll";
	mul.wide.s32 	%rd3, %r38, 4;
	add.s64 	%rd4, %rd1, %rd3;
	ld.global.u32 	%r25, [%rd4];
	setp.gt.s32 	%p4, %r25, 10000;
	selp.u32 	%r26, 1, 0, %p4;
	st.global.u32 	[%rd4], %r26;
	add.s32 	%r38, %r38, %r2;
	add.s32 	%r36, %r36, 1;
	setp.ne.s32 	%p5, %r36, 0;
	@%p5 bra 	$L__BB0_3;
$L__BB0_4:
	setp.lt.u32 	%p6, %r3, 3;
	@%p6 bra 	$L__BB0_7;
	mul.wide.s32 	%rd7, %r2, 4;
	shl.b32 	%r35, %r2, 2;
$L__BB0_6:
	mul.wide.s32 	%rd5, %r38, 4;
	add.s64 	%rd6, %rd1, %rd5;
	ld.global.u32 	%r27, [%rd6];
	setp.gt.s32 	%p7, %r27, 10000;
	selp.u32 	%r28, 1, 0, %p7;
	st.global.u32 	[%rd6], %r28;
	add.s64 	%rd8, %rd6, %rd7;
	ld.global.u32 	%r29, [%rd8];
	setp.gt.s32 	%p8, %r29, 10000;
	selp.u32 	%r30, 1, 0, %p8;
	st.global.u32 	[%rd8], %r30;
	add.s64 	%rd9, %rd8, %rd7;
	ld.global.u32 	%r31, [%rd9];
	setp.gt.s32 	%p9, %r31, 10000;
	selp.u32 	%r32, 1, 0, %p9;
	st.global.u32 	[%rd9], %r32;
	add.s64 	%rd10, %rd9, %rd7;
	ld.global.u32 	%r33, [%rd10];
	setp.gt.s32 	%p10, %r33, 10000;
	selp.u32 	%r34, 1, 0, %p10;
	st.global.u32 	[%rd10], %r34;
	add.s32 	%r38, %r35, %r38;
	setp.lt.s32 	%p11, %r38, 10000100;
	@%p11 bra 	$L__BB0_6;
$L__BB0_7:
	ret;

}


// ===== COMPILED SASS (sm_100) =====

	.target	sm_100

	.elftype	@"ET_EXEC"


//--------------------- .note.nv.tkinfo           --------------------------
	.section	.note.nv.tkinfo,"",@"SHT_NOTE"
	.sectionflags	@"SHF_NOTE_NV_TKINFO"
	.tkinfo
        /*0018*/ 	.word	0x00000002
        /*0030*/ 	.string	""
        /*0030*/ 	.string	"ptxas"
        /*0030*/ 	.string	"Cuda compilation tools, release 13.0, V13.0.88"
        /*0030*/ 	.string	"Build cuda_13.0.r13.0/compiler.36424714_0"
        /*0030*/ 	.string	"-arch sm_100 -m 64 "



//--------------------- .note.nv.cuinfo           --------------------------
	.section	.note.nv.cuinfo,"",@"SHT_NOTE"
	.sectionflags	@"SHF_NOTE_NV_CUINFO"
        /*0018*/ 	.short	0x0002
        /*001a*/ 	.short	0x0064
        /*001c*/ 	.short	0x0082
	.zero		2


//--------------------- .nv.info                  --------------------------
	.section	.nv.info,"",@"SHT_CUDA_INFO"
	.align	4


	//----- nvinfo : EIATTR_REGCOUNT
	.align		4
        /*0000*/ 	.byte	0x04, 0x2f
        /*0002*/ 	.short	(.L_1 - .L_0)
	.align		4
.L_0:
        /*0004*/ 	.word	index@(_Z7requestPiS_)
        /*0008*/ 	.word	0x00000016


	//----- nvinfo : EIATTR_FRAME_SIZE
	.align		4
.L_1:
        /*000c*/ 	.byte	0x04, 0x11
        /*000e*/ 	.short	(.L_3 - .L_2)
	.align		4
.L_2:
        /*0010*/ 	.word	index@(_Z7requestPiS_)
        /*0014*/ 	.word	0x00000000


	//----- nvinfo : EIATTR_MIN_STACK_SIZE
	.align		4
.L_3:
        /*0018*/ 	.byte	0x04, 0x12
        /*001a*/ 	.short	(.L_5 - .L_4)
	.align		4
.L_4:
        /*001c*/ 	.word	index@(_Z7requestPiS_)
        /*0020*/ 	.word	0x00000000
.L_5:


//--------------------- .nv.compat                --------------------------
	.section	.nv.compat,"",@"SHT_CUDA_COMPAT_INFO"
	.align	4
        /*0000*/ 	.byte	0x02, 0x09, 0x00, 0x00, 0x02, 0x02, 0x01, 0x00, 0x02, 0x05, 0x05, 0x00, 0x03, 0x07, 0x01, 0x01
        /*0010*/ 	.byte	0x02, 0x03, 0x00, 0x00, 0x02, 0x06, 0x01, 0x00, 0x04, 0x0b, 0x08, 0x00, 0x09, 0x00, 0x00, 0x00
        /*0020*/ 	.byte	0x00, 0x00, 0x00, 0x00


//--------------------- .nv.info._Z7requestPiS_   --------------------------
	.section	.nv.info._Z7requestPiS_,"",@"SHT_CUDA_INFO"
	.sectionflags	@""
	.align	4


	//----- nvinfo : EIATTR_CUDA_API_VERSION
	.align		4
        /*0000*/ 	.byte	0x04, 0x37
        /*0002*/ 	.short	(.L_7 - .L_6)
.L_6:
        /*0004*/ 	.word	0x00000082


	//----- nvinfo : EIATTR_KPARAM_INFO
	.align		4
.L_7:
        /*0008*/ 	.byte	0x04, 0x17
        /*000a*/ 	.short	(.L_9 - .L_8)
.L_8:
        /*000c*/ 	.word	0x00000000
        /*0010*/ 	.short	0x0001
        /*0012*/ 	.short	0x0008
        /*0014*/ 	.byte	0x00, 0xf5, 0x21, 0x00


	//----- nvinfo : EIATTR_KPARAM_INFO
	.align		4
.L_9:
        /*0018*/ 	.byte	0x04, 0x17
        /*001a*/ 	.short	(.L_11 - .L_10)
.L_10:
        /*001c*/ 	.word	0x00000000
        /*0020*/ 	.short	0x0000
        /*0022*/ 	.short	0x0000
        /*0024*/ 	.byte	0x00, 0xf5, 0x21, 0x00


	//----- nvinfo : EIATTR_SPARSE_MMA_MASK
	.align		4
.L_11:
        /*0028*/ 	.byte	0x03, 0x50
        /*002a*/ 	.short	0x0000


	//----- nvinfo : EIATTR_MAXREG_COUNT
	.align		4
        /*002c*/ 	.byte	0x03, 0x1b
        /*002e*/ 	.short	0x00ff


	//----- nvinfo : EIATTR_MERCURY_ISA_VERSION
	.align		4
        /*0030*/ 	.byte	0x03, 0x5f
        /*0032*/ 	.short	0x0101


	//----- nvinfo : EIATTR_VRC_CTA_INIT_COUNT
	.align		4
        /*0034*/ 	.byte	0x02, 0x4a
	.zero		1
	.zero		1


	//----- nvinfo : EIATTR_EXIT_INSTR_OFFSETS
	.align		4
        /*0038*/ 	.byte	0x04, 0x1c
        /*003a*/ 	.short	(.L_13 - .L_12)


	//   ....[0]....
.L_12:
        /*003c*/ 	.word	0x00000080


	//   ....[1]....
        /*0040*/ 	.word	0x00000360


	//   ....[2]....
        /*0044*/ 	.word	0x000004e0


	//----- nvinfo : EIATTR_CRS_STACK_SIZE
	.align		4
.L_13:
        /*0048*/ 	.byte	0x04, 0x1e
        /*004a*/ 	.short	(.L_15 - .L_14)
.L_14:
        /*004c*/ 	.word	0x00000000


	//----- nvinfo : EIATTR_CBANK_PARAM_SIZE
	.align		4
.L_15:
        /*0050*/ 	.byte	0x03, 0x19
        /*0052*/ 	.short	0x0010


	//----- nvinfo : EIATTR_PARAM_CBANK
	.align		4
        /*0054*/ 	.byte	0x04, 0x0a
        /*0056*/ 	.short	(.L_17 - .L_16)
	.align		4
.L_16:
        /*0058*/ 	.word	index@(.nv.constant0._Z7requestPiS_)
        /*005c*/ 	.short	0x0380
        /*005e*/ 	.short	0x0010


	//----- nvinfo : EIATTR_SW_WAR
	.align		4
.L_17:
        /*0060*/ 	.byte	0x04, 0x36
        /*0062*/ 	.short	(.L_19 - .L_18)
.L_18:
        /*0064*/ 	.word	0x00000008
.L_19:


//--------------------- .nv.callgraph             --------------------------
	.section	.nv.callgraph,"",@"SHT_CUDA_CALLGRAPH"
	.align	4
	.sectionentsize	8
	.align		4
        /*0000*/ 	.word	0x00000000
	.align		4
        /*0004*/ 	.word	0xffffffff
	.align		4
        /*0008*/ 	.word	0x00000000
	.align		4
        /*000c*/ 	.word	0xfffffffe
	.align		4
        /*0010*/ 	.word	0x00000000
	.align		4
        /*0014*/ 	.word	0xfffffffd
	.align		4
        /*0018*/ 	.word	0x00000000
	.align		4
        /*001c*/ 	.word	0xfffffffc


//--------------------- .text._Z7requestPiS_      --------------------------
	.section	.text._Z7requestPiS_,"ax",@progbits
	.align	128
        .global         _Z7requestPiS_
        .type           _Z7requestPiS_,@function
        .size           _Z7requestPiS_,(.L_x_5 - _Z7requestPiS_)
        .other          _Z7requestPiS_,@"STO_CUDA_ENTRY STV_DEFAULT"
_Z7requestPiS_:
.text._Z7requestPiS_:
[----:B------:R-:W-:Y:S01]  /*0000*/  LDC R1, c[0x0][0x37c] ;  /* 0x0000df00ff017b82 */ /* 0x000fe20000000800 */
[----:B------:R-:W0:Y:S07]  /*0010*/  S2R R5, SR_TID.X ;  /* 0x0000000000057919 */ /* 0x000e2e0000002100 */
[----:B------:R-:W0:Y:S08]  /*0020*/  S2UR UR4, SR_CTAID.X ;  /* 0x00000000000479c3 */ /* 0x000e300000002500 */
[----:B------:R-:W0:Y:S01]  /*0030*/  LDC R0, c[0x0][0x360] ;  /* 0x0000d800ff007b82 */ /* 0x000e220000000800 */
[----:B------:R-:W1:Y:S01]  /*0040*/  LDCU UR5, c[0x0][0x370] ;  /* 0x00006e00ff0577ac */ /* 0x000e620008000800 */
[----:B0-----:R-:W-:-:S02]  /*0050*/  IMAD R5, R0, UR4, R5 ;  /* 0x0000000400057c24 */ /* 0x001fc4000f8e0205 */
[----:B-1----:R-:W-:-:S03]  /*0060*/  IMAD R0, R0, UR5, RZ ;  /* 0x0000000500007c24 */ /* 0x002fc6000f8e02ff */
[----:B------:R-:W-:-:S13]  /*0070*/  ISETP.GT.AND P0, PT, R5, 0x9896e3, PT ;  /* 0x009896e30500780c */ /* 0x000fda0003f04270 */
[----:B------:R-:W-:Y:S05]  /*0080*/  @P0 EXIT ;  /* 0x000000000000094d */ /* 0x000fea0003800000 */
[----:B------:R-:W0:Y:S01]  /*0090*/  I2F.U32.RP R8, R0 ;  /* 0x0000000000087306 */ /* 0x000e220000209000 */
[C---:B------:R-:W-:Y:S01]  /*00a0*/  IMAD.IADD R4, R0.reuse, 0x1, R5 ;  /* 0x0000000100047824 */ /* 0x040fe200078e0205 */
[----:B------:R-:W-:Y:S01]  /*00b0*/  ISETP.NE.U32.AND P2, PT, R0, RZ, PT ;  /* 0x000000ff0000720c */ /* 0x000fe20003f45070 */
[----:B------:R-:W-:Y:S01]  /*00c0*/  IMAD.MOV R9, RZ, RZ, -R0 ;  /* 0x000000ffff097224 */ /* 0x000fe200078e0a00 */
[----:B------:R-:W1:Y:S01]  /*00d0*/  LDCU.64 UR4, c[0x0][0x358] ;  /* 0x00006b00ff0477ac */ /* 0x000e620008000a00 */
[----:B------:R-:W-:Y:S01]  /*00e0*/  BSSY.RECONVERGENT B0, `(.L_x_0) ;  /* 0x0000027000007945 */ /* 0x000fe20003800200 */
[C---:B------:R-:W-:Y:S02]  /*00f0*/  ISETP.GE.AND P0, PT, R4.reuse, 0x9896e4, PT ;  /* 0x009896e40400780c */ /* 0x040fe40003f06270 */
[----:B------:R-:W-:Y:S02]  /*0100*/  VIMNMX R7, PT, PT, R4, 0x9896e4, !PT ;  /* 0x009896e404077848 */ /* 0x000fe40007fe0100 */
[----:B------:R-:W-:-:S04]  /*0110*/  SEL R6, RZ, 0x1, P0 ;  /* 0x00000001ff067807 */ /* 0x000fc80000000000 */
[----:B------:R-:W-:Y:S01]  /*0120*/  IADD3 R7, PT, PT, R7, -R4, -R6 ;  /* 0x8000000407077210 */ /* 0x000fe20007ffe806 */
[----:B0-----:R-:W0:Y:S02]  /*0130*/  MUFU.RCP R8, R8 ;  /* 0x0000000800087308 */ /* 0x001e240000001000 */
[----:B0-----:R-:W-:-:S06]  /*0140*/  VIADD R2, R8, 0xffffffe ;  /* 0x0ffffffe08027836 */ /* 0x001fcc0000000000 */
[----:B------:R0:W2:Y:S02]  /*0150*/  F2I.FTZ.U32.TRUNC.NTZ R3, R2 ;  /* 0x0000000200037305 */ /* 0x0000a4000021f000 */
[----:B0-----:R-:W-:Y:S02]  /*0160*/  IMAD.MOV.U32 R2, RZ, RZ, RZ ;  /* 0x000000ffff027224 */ /* 0x001fe400078e00ff */
[----:B--2---:R-:W-:-:S04]  /*0170*/  IMAD R9, R9, R3, RZ ;  /* 0x0000000309097224 */ /* 0x004fc800078e02ff */
[----:B------:R-:W-:-:S06]  /*0180*/  IMAD.HI.U32 R8, R3, R9, R2 ;  /* 0x0000000903087227 */ /* 0x000fcc00078e0002 */
[----:B------:R-:W-:-:S04]  /*0190*/  IMAD.HI.U32 R9, R8, R7, RZ ;  /* 0x0000000708097227 */ /* 0x000fc800078e00ff */
[----:B------:R-:W-:-:S04]  /*01a0*/  IMAD.MOV R2, RZ, RZ, -R9 ;  /* 0x000000ffff027224 */ /* 0x000fc800078e0a09 */
[----:B------:R-:W-:Y:S02]  /*01b0*/  IMAD R7, R0, R2, R7 ;  /* 0x0000000200077224 */ /* 0x000fe400078e0207 */
[----:B------:R-:W0:Y:S03]  /*01c0*/  LDC.64 R2, c[0x0][0x388] ;  /* 0x0000e200ff027b82 */ /* 0x000e260000000a00 */
[----:B------:R-:W-:-:S13]  /*01d0*/  ISETP.GE.U32.AND P0, PT, R7, R0, PT ;  /* 0x000000000700720c */ /* 0x000fda0003f06070 */
[----:B------:R-:W-:Y:S02]  /*01e0*/  @P0 IMAD.IADD R7, R7, 0x1, -R0 ;  /* 0x0000000107070824 */ /* 0x000fe400078e0a00 */
[----:B------:R-:W-:-:S03]  /*01f0*/  @P0 VIADD R9, R9, 0x1 ;  /* 0x0000000109090836 */ /* 0x000fc60000000000 */
[----:B------:R-:W-:-:S13]  /*0200*/  ISETP.GE.U32.AND P1, PT, R7, R0, PT ;  /* 0x000000000700720c */ /* 0x000fda0003f26070 */
[----:B------:R-:W-:Y:S01]  /*0210*/  @P1 VIADD R9, R9, 0x1 ;  /* 0x0000000109091836 */ /* 0x000fe20000000000 */
[----:B------:R-:W-:-:S05]  /*0220*/  @!P2 LOP3.LUT R9, RZ, R0, RZ, 0x33, !PT ;  /* 0x00000000ff09a212 */ /* 0x000fca00078e33ff */
[----:B------:R-:W-:-:S05]  /*0230*/  IMAD.IADD R4, R6, 0x1, R9 ;  /* 0x0000000106047824 */ /* 0x000fca00078e0209 */
[C---:B------:R-:W-:Y:S02]  /*0240*/  LOP3.LUT R6, R4.reuse, 0x3, RZ, 0xc0, !PT ;  /* 0x0000000304067812 */ /* 0x040fe400078ec0ff */
[----:B------:R-:W-:Y:S02]  /*0250*/  ISETP.GE.U32.AND P0, PT, R4, 0x3, PT ;  /* 0x000000030400780c */ /* 0x000fe40003f06070 */
[----:B------:R-:W-:-:S13]  /*0260*/  ISETP.NE.AND P1, PT, R6, 0x3, PT ;  /* 0x000000030600780c */ /* 0x000fda0003f25270 */
[----:B01----:R-:W-:Y:S05]  /*0270*/  @!P1 BRA `(.L_x_1) ;  /* 0x0000000000349947 */ /* 0x003fea0003800000 */
[----:B------:R-:W0:Y:S01]  /*0280*/  LDC.64 R8, c[0x0][0x388] ;  /* 0x0000e200ff087b82 */ /* 0x000e220000000a00 */
[----:B------:R-:W-:-:S05]  /*0290*/  VIADD R4, R4, 0x1 ;  /* 0x0000000104047836 */ /* 0x000fca0000000000 */
[----:B------:R-:W-:-:S05]  /*02a0*/  LOP3.LUT R4, R4, 0x3, RZ, 0xc0, !PT ;  /* 0x0000000304047812 */ /* 0x000fca00078ec0ff */
[----:B------:R-:W-:-:S07]  /*02b0*/  IMAD.MOV R4, RZ, RZ, -R4 ;  /* 0x000000ffff047224 */ /* 0x000fce00078e0a04 */
.L_x_2:
[----:B01----:R-:W-:-:S05]  /*02c0*/  IMAD.WIDE R6, R5, 0x4, R8 ;  /* 0x0000000405067825 */ /* 0x003fca00078e0208 */
[----:B------:R-:W2:Y:S01]  /*02d0*/  LDG.E R10, desc[UR4][R6.64] ;  /* 0x00000004060a7981 */ /* 0x000ea2000c1e1900 */
[----:B------:R-:W-:Y:S02]  /*02e0*/  VIADD R4, R4, 0x1 ;  /* 0x0000000104047836 */ /* 0x000fe40000000000 */
[----:B------:R-:W-:Y:S01]  /*02f0*/  IMAD.IADD R5, R0, 0x1, R5 ;  /* 0x0000000100057824 */ /* 0x000fe200078e0205 */
[----:B--2---:R-:W-:-:S04]  /*0300*/  ISETP.GT.AND P1, PT, R10, 0x2710, PT ;  /* 0x000027100a00780c */ /* 0x004fc80003f24270 */
[----:B------:R-:W-:Y:S02]  /*0310*/  SEL R11, RZ, 0x1, !P1 ;  /* 0x00000001ff0b7807 */ /* 0x000fe40004800000 */
[----:B------:R-:W-:-:S03]  /*0320*/  ISETP.NE.AND P1, PT, R4, RZ, PT ;  /* 0x000000ff0400720c */ /* 0x000fc60003f25270 */
[----:B------:R1:W-:Y:S10]  /*0330*/  STG.E desc[UR4][R6.64], R11 ;  /* 0x0000000b06007986 */ /* 0x0003f4000c101904 */
[----:B------:R-:W-:Y:S05]  /*0340*/  @P1 BRA `(.L_x_2) ;  /* 0xfffffffc00dc1947 */ /* 0x000fea000383ffff */
.L_x_1:
[----:B------:R-:W-:Y:S05]  /*0350*/  BSYNC.RECONVERGENT B0 ;  /* 0x0000000000007941 */ /* 0x000fea0003800200 */
.L_x_0:
[----:B------:R-:W-:Y:S05]  /*0360*/  @!P0 EXIT ;  /* 0x000000000000894d */ /* 0x000fea0003800000 */
.L_x_3:
[----:B--2---:R-:W-:-:S05]  /*0370*/  IMAD.WIDE R12, R5, 0x4, R2 ;  /* 0x00000004050c7825 */ /* 0x004fca00078e0202 */
[----:B------:R-:W2:Y:S01]  /*0380*/  LDG.E R4, desc[UR4][R12.64] ;  /* 0x000000040c047981 */ /* 0x000ea2000c1e1900 */
[----:B-1----:R-:W-:Y:S01]  /*0390*/  IMAD.WIDE R6, R0, 0x4, R12 ;  /* 0x0000000400067825 */ /* 0x002fe200078e020c */
[----:B--2---:R-:W-:-:S04]  /*03a0*/  ISETP.GT.AND P0, PT, R4, 0x2710, PT ;  /* 0x000027100400780c */ /* 0x004fc80003f04270 */
[----:B------:R-:W-:-:S05]  /*03b0*/  SEL R15, RZ, 0x1, !P0 ;  /* 0x00000001ff0f7807 */ /* 0x000fca0004000000 */
[----:B------:R0:W-:Y:S04]  /*03c0*/  STG.E desc[UR4][R12.64], R15 ;  /* 0x0000000f0c007986 */ /* 0x0001e8000c101904 */
[----:B------:R-:W2:Y:S01]  /*03d0*/  LDG.E R4, desc[UR4][R6.64] ;  /* 0x0000000406047981 */ /* 0x000ea2000c1e1900 */
[----:B------:R-:W-:Y:S01]  /*03e0*/  IMAD.WIDE R8, R0, 0x4, R6 ;  /* 0x0000000400087825 */ /* 0x000fe200078e0206 */
[----:B--2---:R-:W-:-:S04]  /*03f0*/  ISETP.GT.AND P0, PT, R4, 0x2710, PT ;  /* 0x000027100400780c */ /* 0x004fc80003f04270 */
[----:B------:R-:W-:-:S05]  /*0400*/  SEL R17, RZ, 0x1, !P0 ;  /* 0x00000001ff117807 */ /* 0x000fca0004000000 */
[----:B------:R2:W-:Y:S04]  /*0410*/  STG.E desc[UR4][R6.64], R17 ;  /* 0x0000001106007986 */ /* 0x0005e8000c101904 */
[----:B------:R-:W3:Y:S01]  /*0420*/  LDG.E R4, desc[UR4][R8.64] ;  /* 0x0000000408047981 */ /* 0x000ee2000c1e1900 */
[----:B------:R-:W-:Y:S01]  /*0430*/  IMAD.WIDE R10, R0, 0x4, R8 ;  /* 0x00000004000a7825 */ /* 0x000fe200078e0208 */
[----:B---3--:R-:W-:-:S04]  /*0440*/  ISETP.GT.AND P0, PT, R4, 0x2710, PT ;  /* 0x000027100400780c */ /* 0x008fc80003f04270 */
[----:B------:R-:W-:-:S05]  /*0450*/  SEL R19, RZ, 0x1, !P0 ;  /* 0x00000001ff137807 */ /* 0x000fca0004000000 */
[----:B------:R2:W-:Y:S04]  /*0460*/  STG.E desc[UR4][R8.64], R19 ;  /* 0x0000001308007986 */ /* 0x0005e8000c101904 */
[----:B------:R-:W3:Y:S01]  /*0470*/  LDG.E R4, desc[UR4][R10.64] ;  /* 0x000000040a047981 */ /* 0x000ee2000c1e1900 */
[----:B------:R-:W-:Y:S01]  /*0480*/  IMAD R5, R0, 0x4, R5 ;  /* 0x0000000400057824 */ /* 0x000fe200078e0205 */
[----:B---3--:R-:W-:-:S04]  /*0490*/  ISETP.GT.AND P0, PT, R4, 0x2710, PT ;  /* 0x000027100400780c */ /* 0x008fc80003f04270 */
[----:B0-----:R-:W-:Y:S02]  /*04a0*/  SEL R13, RZ, 0x1, !P0 ;  /* 0x00000001ff0d7807 */ /* 0x001fe40004000000 */
[----:B------:R-:W-:-:S03]  /*04b0*/  ISETP.GE.AND P0, PT, R5, 0x9896e4, PT ;  /* 0x009896e40500780c */ /* 0x000fc60003f06270 */
[----:B------:R2:W-:Y:S10]  /*04c0*/  STG.E desc[UR4][R10.64], R13 ;  /* 0x0000000d0a007986 */ /* 0x0005f4000c101904 */
[----:B------:R-:W-:Y:S05]  /*04d0*/  @!P0 BRA `(.L_x_3) ;  /* 0xfffffffc00a48947 */ /* 0x000fea000383ffff */
[----:B------:R-:W-:Y:S05]  /*04e0*/  EXIT ;  /* 0x000000000000794d */ /* 0x000fea0003800000 */
.L_x_4:
[----:B------:R-:W-:-:S00]  /*04f0*/  BRA `(.L_x_4) ;  /* 0xfffffffc00fc7947 */ /* 0x000fc0000383ffff */
[----:B------:R-:W-:-:S00]  /*0500*/  NOP ;  /* 0x0000000000007918 */ /* 0x000fc00000000000 */
[----:B------:R-:W-:-:S00]  /*0510*/  NOP ;  /* 0x0000000000007918 */ /* 0x000fc00000000000 */
[----:B------:R-:W-:-:S00]  /*0520*/  NOP ;  /* 0x0000000000007918 */ /* 0x000fc00000000000 */
[----:B------:R-:W-:-:S00]  /*0530*/  NOP ;  /* 0x0000000000007918 */ /* 0x000fc00000000000 */
[----:B------:R-:W-:-:S00]  /*0540*/  NOP ;  /* 0x0000000000007918 */ /* 0x000fc00000000000 */
[----:B------:R-:W-:-:S00]  /*0550*/  NOP ;  /* 0x0000000000007918 */ /* 0x000fc00000000000 */
[----:B------:R-:W-:-:S00]  /*0560*/  NOP ;  /* 0x0000000000007918 */ /* 0x000fc00000000000 */
[----:B------:R-:W-:-:S00]  /*0570*/  NOP ;  /* 0x0000000000007918 */ /* 0x000fc00000000000 */
.L_x_5:


//--------------------- .nv.shared.reserved.0     --------------------------
	.section	.nv.shared.reserved.0,"aw",@nobits
	.weak		__nv_reservedSMEM_offset_0_alias
	.size		__nv_reservedSMEM_offset_0_alias, 0, 64
	.other		__nv_reservedSMEM_offset_0_alias,@"STO_CUDA_RESERVED_SHARED STV_DEFAULT"
__nv_reservedSMEM_offset_0_alias:
	.zero		0
	.zero		64


//--------------------- .nv.constant0._Z7requestPiS_ --------------------------
	.section	.nv.constant0._Z7requestPiS_,"a",@progbits
	.sectionflags	@""
	.align	4
.nv.constant0._Z7requestPiS_:
	.zero		912


//--------------------- SYMBOLS --------------------------

	.type		.nv.reservedSmem.offset0,@object
	.size		.nv.reservedSmem.offset0,0x4
